//
// Generated by NVIDIA NVVM Compiler
//
// Compiler Build ID: CL-36424714
// Cuda compilation tools, release 13.0, V13.0.88
// Based on NVVM 20.0.0
//

.version 9.0
.target sm_100
.address_size 64

	// .globl	_Z19nn_Hardswish_kernelPfS_
.global .align 4 .b8 x[256];
.global .align 4 .b8 x_plus_3[256];
.global .align 4 .b8 relu_out[256];
.global .align 4 .b8 six[256];
.global .align 4 .b8 relu6_out[256];
.global .align 4 .b8 scaled[256];
.global .align 4 .b8 result[256];

.visible .entry _Z19nn_Hardswish_kernelPfS_(
	.param .u64 .ptr .align 1 _Z19nn_Hardswish_kernelPfS__param_0,
	.param .u64 .ptr .align 1 _Z19nn_Hardswish_kernelPfS__param_1
)
{
	.reg .pred 	%p<4>;
	.reg .b32 	%r<12>;
	.reg .b32 	%f<7>;
	.reg .b64 	%rd<31>;

	ld.param.u64 	%rd1, [_Z19nn_Hardswish_kernelPfS__param_0];
	ld.param.u64 	%rd2, [_Z19nn_Hardswish_kernelPfS__param_1];
	mov.u32 	%r3, %tid.y;
	mov.u32 	%r4, %ctaid.y;
	mov.u32 	%r5, %ntid.y;
	mad.lo.s32 	%r1, %r4, %r5, %r3;
	mov.u32 	%r6, %tid.x;
	mov.u32 	%r7, %ctaid.x;
	mov.u32 	%r8, %ntid.x;
	mad.lo.s32 	%r2, %r7, %r8, %r6;
	setp.gt.u32 	%p1, %r1, 7;
	setp.gt.s32 	%p2, %r2, 7;
	or.pred  	%p3, %p1, %p2;
	@%p3 bra 	$L__BB0_2;
	cvta.to.global.u64 	%rd3, %rd1;
	cvta.to.global.u64 	%rd4, %rd2;
	shl.b32 	%r9, %r1, 3;
	add.s32 	%r10, %r9, %r2;
	mul.wide.s32 	%rd5, %r10, 4;
	add.s64 	%rd6, %rd3, %rd5;
	ld.global.f32 	%f1, [%rd6];
	mul.wide.u32 	%rd7, %r1, 32;
	mov.u64 	%rd8, x;
	add.s64 	%rd9, %rd8, %rd7;
	mul.wide.s32 	%rd10, %r2, 4;
	add.s64 	%rd11, %rd9, %rd10;
	st.global.f32 	[%rd11], %f1;
	add.f32 	%f2, %f1, 0f40400000;
	mov.u64 	%rd12, x_plus_3;
	add.s64 	%rd13, %rd12, %rd7;
	add.s64 	%rd14, %rd13, %rd10;
	st.global.f32 	[%rd14], %f2;
	max.f32 	%f3, %f2, 0f00000000;
	mov.u64 	%rd15, relu_out;
	add.s64 	%rd16, %rd15, %rd7;
	add.s64 	%rd17, %rd16, %rd10;
	st.global.f32 	[%rd17], %f3;
	mov.u64 	%rd18, six;
	add.s64 	%rd19, %rd18, %rd7;
	add.s64 	%rd20, %rd19, %rd10;
	mov.b32 	%r11, 1086324736;
	st.global.u32 	[%rd20], %r11;
	min.f32 	%f4, %f3, 0f40C00000;
	mov.u64 	%rd21, relu6_out;
	add.s64 	%rd22, %rd21, %rd7;
	add.s64 	%rd23, %rd22, %rd10;
	st.global.f32 	[%rd23], %f4;
	mul.f32 	%f5, %f4, %f1;
	mov.u64 	%rd24, scaled;
	add.s64 	%rd25, %rd24, %rd7;
	add.s64 	%rd26, %rd25, %rd10;
	st.global.f32 	[%rd26], %f5;
	div.rn.f32 	%f6, %f5, 0f40C00000;
	mov.u64 	%rd27, result;
	add.s64 	%rd28, %rd27, %rd7;
	add.s64 	%rd29, %rd28, %rd10;
	st.global.f32 	[%rd29], %f6;
	add.s64 	%rd30, %rd4, %rd5;
	st.global.f32 	[%rd30], %f6;
$L__BB0_2:
	ret;

}


// ===== COMPILED SASS (sm_100) =====

	.target	sm_100

	.elftype	@"ET_EXEC"


//--------------------- .note.nv.tkinfo           --------------------------
	.section	.note.nv.tkinfo,"",@"SHT_NOTE"
	.sectionflags	@"SHF_NOTE_NV_TKINFO"
	.tkinfo
        /*0018*/ 	.word	0x00000002
        /*0030*/ 	.string	""
        /*0030*/ 	.string	"ptxas"
        /*0030*/ 	.string	"Cuda compilation tools, release 13.0, V13.0.88"
        /*0030*/ 	.string	"Build cuda_13.0.r13.0/compiler.36424714_0"
        /*0030*/ 	.string	"-arch sm_100 -m 64 "



//--------------------- .note.nv.cuinfo           --------------------------
	.section	.note.nv.cuinfo,"",@"SHT_NOTE"
	.sectionflags	@"SHF_NOTE_NV_CUINFO"
        /*0018*/ 	.short	0x0002
        /*001a*/ 	.short	0x0064
        /*001c*/ 	.short	0x0082
	.zero		2


//--------------------- .nv.info                  --------------------------
	.section	.nv.info,"",@"SHT_CUDA_INFO"
	.align	4


	//----- nvinfo : EIATTR_REGCOUNT
	.align		4
        /*0000*/ 	.byte	0x04, 0x2f
        /*0002*/ 	.short	(.L_8 - .L_7)
	.align		4
.L_7:
        /*0004*/ 	.word	index@(_Z19nn_Hardswish_kernelPfS_)
        /*0008*/ 	.word	0x0000001a


	//----- nvinfo : EIATTR_FRAME_SIZE
	.align		4
.L_8:
        /*000c*/ 	.byte	0x04, 0x11
        /*000e*/ 	.short	(.L_10 - .L_9)
	.align		4
.L_9:
        /*0010*/ 	.word	index@($__internal_0_$__cuda_sm3x_div_rn_noftz_f32_slowpath)
        /*0014*/ 	.word	0x00000000


	//----- nvinfo : EIATTR_FRAME_SIZE
	.align		4
.L_10:
        /*0018*/ 	.byte	0x04, 0x11
        /*001a*/ 	.short	(.L_12 - .L_11)
	.align		4
.L_11:
        /*001c*/ 	.word	index@(_Z19nn_Hardswish_kernelPfS_)
        /*0020*/ 	.word	0x00000000


	//----- nvinfo : EIATTR_MIN_STACK_SIZE
	.align		4
.L_12:
        /*0024*/ 	.byte	0x04, 0x12
        /*0026*/ 	.short	(.L_14 - .L_13)
	.align		4
.L_13:
        /*0028*/ 	.word	index@(_Z19nn_Hardswish_kernelPfS_)
        /*002c*/ 	.word	0x00000000
.L_14:


//--------------------- .nv.compat                --------------------------
	.section	.nv.compat,"",@"SHT_CUDA_COMPAT_INFO"
	.align	4
        /*0000*/ 	.byte	0x02, 0x09, 0x00, 0x00, 0x02, 0x02, 0x01, 0x00, 0x02, 0x05, 0x05, 0x00, 0x03, 0x07, 0x01, 0x01
        /*0010*/ 	.byte	0x02, 0x03, 0x00, 0x00, 0x02, 0x06, 0x01, 0x00, 0x04, 0x0b, 0x08, 0x00, 0x01, 0x00, 0x00, 0x00
        /*0020*/ 	.byte	0x00, 0x00, 0x00, 0x00


//--------------------- .nv.info._Z19nn_Hardswish_kernelPfS_ --------------------------
	.section	.nv.info._Z19nn_Hardswish_kernelPfS_,"",@"SHT_CUDA_INFO"
	.sectionflags	@""
	.align	4


	//----- nvinfo : EIATTR_CUDA_API_VERSION
	.align		4
        /*0000*/ 	.byte	0x04, 0x37
        /*0002*/ 	.short	(.L_16 - .L_15)
.L_15:
        /*0004*/ 	.word	0x00000082


	//----- nvinfo : EIATTR_KPARAM_INFO
	.align		4
.L_16:
        /*0008*/ 	.byte	0x04, 0x17
        /*000a*/ 	.short	(.L_18 - .L_17)
.L_17:
        /*000c*/ 	.word	0x00000000
        /*0010*/ 	.short	0x0001
        /*0012*/ 	.short	0x0008
        /*0014*/ 	.byte	0x00, 0xf5, 0x21, 0x00


	//----- nvinfo : EIATTR_KPARAM_INFO
	.align		4
.L_18:
        /*0018*/ 	.byte	0x04, 0x17
        /*001a*/ 	.short	(.L_20 - .L_19)
.L_19:
        /*001c*/ 	.word	0x00000000
        /*0020*/ 	.short	0x0000
        /*0022*/ 	.short	0x0000
        /*0024*/ 	.byte	0x00, 0xf5, 0x21, 0x00


	//----- nvinfo : EIATTR_SPARSE_MMA_MASK
	.align		4
.L_20:
        /*0028*/ 	.byte	0x03, 0x50
        /*002a*/ 	.short	0x0000


	//----- nvinfo : EIATTR_MAXREG_COUNT
	.align		4
        /*002c*/ 	.byte	0x03, 0x1b
        /*002e*/ 	.short	0x00ff


	//----- nvinfo : EIATTR_MERCURY_ISA_VERSION
	.align		4
        /*0030*/ 	.byte	0x03, 0x5f
        /*0032*/ 	.short	0x0101


	//----- nvinfo : EIATTR_VRC_CTA_INIT_COUNT
	.align		4
        /*0034*/ 	.byte	0x02, 0x4a
	.zero		1
	.zero		1


	//----- nvinfo : EIATTR_EXIT_INSTR_OFFSETS
	.align		4
        /*0038*/ 	.byte	0x04, 0x1c
        /*003a*/ 	.short	(.L_22 - .L_21)


	//   ....[0]....
.L_21:
        /*003c*/ 	.word	0x000000b0


	//   ....[1]....
        /*0040*/ 	.word	0x00000420


	//----- nvinfo : EIATTR_CRS_STACK_SIZE
	.align		4
.L_22:
        /*0044*/ 	.byte	0x04, 0x1e
        /*0046*/ 	.short	(.L_24 - .L_23)
.L_23:
        /*0048*/ 	.word	0x00000000


	//----- nvinfo : EIATTR_CBANK_PARAM_SIZE
	.align		4
.L_24:
        /*004c*/ 	.byte	0x03, 0x19
        /*004e*/ 	.short	0x0010


	//----- nvinfo : EIATTR_PARAM_CBANK
	.align		4
        /*0050*/ 	.byte	0x04, 0x0a
        /*0052*/ 	.short	(.L_26 - .L_25)
	.align		4
.L_25:
        /*0054*/ 	.word	index@(.nv.constant0._Z19nn_Hardswish_kernelPfS_)
        /*0058*/ 	.short	0x0380
        /*005a*/ 	.short	0x0010


	//----- nvinfo : EIATTR_SW_WAR
	.align		4
.L_26:
        /*005c*/ 	.byte	0x04, 0x36
        /*005e*/ 	.short	(.L_28 - .L_27)
.L_27:
        /*0060*/ 	.word	0x00000008
.L_28:


//--------------------- .nv.callgraph             --------------------------
	.section	.nv.callgraph,"",@"SHT_CUDA_CALLGRAPH"
	.align	4
	.sectionentsize	8
	.align		4
        /*0000*/ 	.word	0x00000000
	.align		4
        /*0004*/ 	.word	0xffffffff
	.align		4
        /*0008*/ 	.word	0x00000000
	.align		4
        /*000c*/ 	.word	0xfffffffe
	.align		4
        /*0010*/ 	.word	0x00000000
	.align		4
        /*0014*/ 	.word	0xfffffffd
	.align		4
        /*0018*/ 	.word	0x00000000
	.align		4
        /*001c*/ 	.word	0xfffffffc


//--------------------- .nv.constant4             --------------------------
	.section	.nv.constant4,"a",@progbits
	.align	8
	.align		8
.nv.constant4:
        /*0000*/ 	.dword	x
	.align		8
        /*0008*/ 	.dword	x_plus_3
	.align		8
        /*0010*/ 	.dword	relu_out
	.align		8
        /*0018*/ 	.dword	six
	.align		8
        /*0020*/ 	.dword	relu6_out
	.align		8
        /*0028*/ 	.dword	scaled
	.align		8
        /*0030*/ 	.dword	result


//--------------------- .text._Z19nn_Hardswish_kernelPfS_ --------------------------
	.section	.text._Z19nn_Hardswish_kernelPfS_,"ax",@progbits
	.align	128
        .global         _Z19nn_Hardswish_kernelPfS_
        .type           _Z19nn_Hardswish_kernelPfS_,@function
        .size           _Z19nn_Hardswish_kernelPfS_,(.L_x_15 - _Z19nn_Hardswish_kernelPfS_)
        .other          _Z19nn_Hardswish_kernelPfS_,@"STO_CUDA_ENTRY STV_DEFAULT"
_Z19nn_Hardswish_kernelPfS_:
.text._Z19nn_Hardswish_kernelPfS_:
[----:B------:R-:W-:Y:S01]  /*0000*/  LDC R1, c[0x0][0x37c] ;  /* 0x0000df00ff017b82 */ /* 0x000fe20000000800 */
[----:B------:R-:W0:Y:S07]  /*0010*/  S2R R2, SR_TID.X ;  /* 0x0000000000027919 */ /* 0x000e2e0000002100 */
[----:B------:R-:W1:Y:S01]  /*0020*/  LDC R0, c[0x0][0x364] ;  /* 0x0000d900ff007b82 */ /* 0x000e620000000800 */
[----:B------:R-:W1:Y:S07]  /*0030*/  S2R R3, SR_TID.Y ;  /* 0x0000000000037919 */ /* 0x000e6e0000002200 */
[----:B------:R-:W0:Y:S08]  /*0040*/  S2UR UR5, SR_CTAID.X ;  /* 0x00000000000579c3 */ /* 0x000e300000002500 */
[----:B------:R-:W0:Y:S08]  /*0050*/  LDC R5, c[0x0][0x360] ;  /* 0x0000d800ff057b82 */ /* 0x000e300000000800 */
[----:B------:R-:W1:Y:S01]  /*0060*/  S2UR UR4, SR_CTAID.Y ;  /* 0x00000000000479c3 */ /* 0x000e620000002600 */
[----:B0-----:R-:W-:-:S05]  /*0070*/  IMAD R2, R5, UR5, R2 ;  /* 0x0000000505027c24 */ /* 0x001fca000f8e0202 */
[----:B------:R-:W-:Y:S01]  /*0080*/  ISETP.GT.AND P0, PT, R2, 0x7, PT ;  /* 0x000000070200780c */ /* 0x000fe20003f04270 */
[----:B-1----:R-:W-:-:S05]  /*0090*/  IMAD R3, R0, UR4, R3 ;  /* 0x0000000400037c24 */ /* 0x002fca000f8e0203 */
[----:B------:R-:W-:-:S13]  /*00a0*/  ISETP.GT.U32.OR P0, PT, R3, 0x7, P0 ;  /* 0x000000070300780c */ /* 0x000fda0000704470 */
[----:B------:R-:W-:Y:S05]  /*00b0*/  @P0 EXIT ;  /* 0x000000000000094d */ /* 0x000fea0003800000 */
[----:B------:R-:W0:Y:S01]  /*00c0*/  LDC.64 R14, c[0x0][0x380] ;  /* 0x0000e000ff0e7b82 */ /* 0x000e220000000a00 */
[----:B------:R-:W1:Y:S01]  /*00d0*/  LDCU.64 UR6, c[0x0][0x358] ;  /* 0x00006b00ff0677ac */ /* 0x000e620008000a00 */
[----:B------:R-:W-:-:S06]  /*00e0*/  IMAD R4, R3, 0x8, R2 ;  /* 0x0000000803047824 */ /* 0x000fcc00078e0202 */
[----:B------:R-:W2:Y:S08]  /*00f0*/  LDC.64 R16, c[0x4][RZ] ;  /* 0x01000000ff107b82 */ /* 0x000eb00000000a00 */
[----:B------:R-:W3:Y:S01]  /*0100*/  LDC.64 R18, c[0x4][0x8] ;  /* 0x01000200ff127b82 */ /* 0x000ee20000000a00 */
[----:B0-----:R-:W-:-:S07]  /*0110*/  IMAD.WIDE R14, R4, 0x4, R14 ;  /* 0x00000004040e7825 */ /* 0x001fce00078e020e */
[----:B------:R-:W0:Y:S01]  /*0120*/  LDC.64 R12, c[0x4][0x10] ;  /* 0x01000400ff0c7b82 */ /* 0x000e220000000a00 */
[----:B-1----:R1:W4:Y:S01]  /*0130*/  LDG.E R0, desc[UR6][R14.64] ;  /* 0x000000060e007981 */ /* 0x002322000c1e1900 */
[----:B------:R-:W-:Y:S01]  /*0140*/  IMAD.MOV.U32 R23, RZ, RZ, 0x40c00000 ;  /* 0x40c00000ff177424 */ /* 0x000fe200078e00ff */
[----:B------:R-:W-:Y:S01]  /*0150*/  BSSY.RECONVERGENT B1, `(.L_x_0) ;  /* 0x0000025000017945 */ /* 0x000fe20003800200 */
[----:B--2---:R-:W-:-:S04]  /*0160*/  IMAD.WIDE.U32 R16, R3, 0x20, R16 ;  /* 0x0000002003107825 */ /* 0x004fc800078e0010 */
[----:B------:R-:W2:Y:S01]  /*0170*/  LDC.64 R10, c[0x4][0x18] ;  /* 0x01000600ff0a7b82 */ /* 0x000ea20000000a00 */
[----:B------:R-:W-:-:S04]  /*0180*/  IMAD.WIDE R16, R2, 0x4, R16 ;  /* 0x0000000402107825 */ /* 0x000fc800078e0210 */
[----:B-1----:R-:W-:-:S03]  /*0190*/  HFMA2 R14, -RZ, RZ, 1.541015625, -0.052093505859375 ;  /* 0x3e2aaaabff0e7431 */ /* 0x002fc600000001ff */
[----:B------:R-:W1:Y:S01]  /*01a0*/  LDC.64 R8, c[0x4][0x20] ;  /* 0x01000800ff087b82 */ /* 0x000e620000000a00 */
[----:B---3--:R-:W-:-:S04]  /*01b0*/  IMAD.WIDE.U32 R18, R3, 0x20, R18 ;  /* 0x0000002003127825 */ /* 0x008fc800078e0012 */
[----:B------:R-:W-:-:S03]  /*01c0*/  IMAD.WIDE R18, R2, 0x4, R18 ;  /* 0x0000000402127825 */ /* 0x000fc600078e0212 */
[----:B------:R-:W3:Y:S01]  /*01d0*/  LDC.64 R6, c[0x4][0x28] ;  /* 0x01000a00ff067b82 */ /* 0x000ee20000000a00 */
[----:B0-----:R-:W-:-:S04]  /*01e0*/  IMAD.WIDE.U32 R12, R3, 0x20, R12 ;  /* 0x00000020030c7825 */ /* 0x001fc800078e000c */
[----:B--2---:R-:W-:-:S04]  /*01f0*/  IMAD.WIDE.U32 R10, R3, 0x20, R10 ;  /* 0x00000020030a7825 */ /* 0x004fc800078e000a */
[----:B------:R-:W-:-:S04]  /*0200*/  IMAD.WIDE R12, R2, 0x4, R12 ;  /* 0x00000004020c7825 */ /* 0x000fc800078e020c */
[----:B-1----:R-:W-:-:S04]  /*0210*/  IMAD.WIDE.U32 R8, R3, 0x20, R8 ;  /* 0x0000002003087825 */ /* 0x002fc800078e0008 */
[----:B------:R-:W-:-:S04]  /*0220*/  IMAD.WIDE R10, R2, 0x4, R10 ;  /* 0x00000004020a7825 */ /* 0x000fc800078e020a */
[----:B---3--:R-:W-:-:S04]  /*0230*/  IMAD.WIDE.U32 R6, R3, 0x20, R6 ;  /* 0x0000002003067825 */ /* 0x008fc800078e0006 */
[----:B------:R-:W-:-:S04]  /*0240*/  IMAD.WIDE R8, R2, 0x4, R8 ;  /* 0x0000000402087825 */ /* 0x000fc800078e0208 */
[----:B------:R-:W-:-:S04]  /*0250*/  IMAD.WIDE R6, R2, 0x4, R6 ;  /* 0x0000000402067825 */ /* 0x000fc800078e0206 */
[C---:B----4-:R-:W-:Y:S01]  /*0260*/  FADD R5, R0.reuse, 3 ;  /* 0x4040000000057421 */ /* 0x050fe20000000000 */
[----:B------:R0:W-:Y:S04]  /*0270*/  STG.E desc[UR6][R16.64], R0 ;  /* 0x0000000010007986 */ /* 0x0001e8000c101906 */
[----:B------:R-:W-:Y:S01]  /*0280*/  FMNMX R15, RZ, R5, !PT ;  /* 0x00000005ff0f7209 */ /* 0x000fe20007800000 */
[----:B------:R1:W-:Y:S03]  /*0290*/  STG.E desc[UR6][R18.64], R5 ;  /* 0x0000000512007986 */ /* 0x0003e6000c101906 */
[----:B------:R-:W-:Y:S01]  /*02a0*/  FMNMX R21, R15, 6, PT ;  /* 0x40c000000f157809 */ /* 0x000fe20003800000 */
[----:B------:R2:W-:Y:S04]  /*02b0*/  STG.E desc[UR6][R12.64], R15 ;  /* 0x0000000f0c007986 */ /* 0x0005e8000c101906 */
[----:B0-----:R-:W-:Y:S01]  /*02c0*/  FMUL R0, R0, R21 ;  /* 0x0000001500007220 */ /* 0x001fe20000400000 */
[----:B------:R2:W-:Y:S03]  /*02d0*/  STG.E desc[UR6][R10.64], R23 ;  /* 0x000000170a007986 */ /* 0x0005e6000c101906 */
[----:B------:R-:W0:Y:S01]  /*02e0*/  FCHK P0, R0, 6 ;  /* 0x40c0000000007902 */ /* 0x000e220000000000 */
[----:B------:R2:W-:Y:S01]  /*02f0*/  STG.E desc[UR6][R8.64], R21 ;  /* 0x0000001508007986 */ /* 0x0005e2000c101906 */
[----:B-1----:R-:W-:-:S03]  /*0300*/  FFMA R5, -R23, R14, 1 ;  /* 0x3f80000017057423 */ /* 0x002fc6000000010e */
[----:B------:R2:W-:Y:S01]  /*0310*/  STG.E desc[UR6][R6.64], R0 ;  /* 0x0000000006007986 */ /* 0x0005e2000c101906 */
[----:B------:R-:W-:-:S04]  /*0320*/  FFMA R5, R5, R14, 0.16666667163372039795 ;  /* 0x3e2aaaab05057423 */ /* 0x000fc8000000000e */
[----:B------:R-:W-:-:S04]  /*0330*/  FFMA R14, R0, R5, RZ ;  /* 0x00000005000e7223 */ /* 0x000fc800000000ff */
[----:B------:R-:W-:-:S04]  /*0340*/  FFMA R16, R14, -6, R0 ;  /* 0xc0c000000e107823 */ /* 0x000fc80000000000 */
[----:B------:R-:W-:Y:S01]  /*0350*/  FFMA R17, R5, R16, R14 ;  /* 0x0000001005117223 */ /* 0x000fe2000000000e */
[----:B0-2---:R-:W-:Y:S06]  /*0360*/  @!P0 BRA `(.L_x_1) ;  /* 0x00000000000c8947 */ /* 0x005fec0003800000 */
[----:B------:R-:W-:-:S07]  /*0370*/  MOV R6, 0x390 ;  /* 0x0000039000067802 */ /* 0x000fce0000000f00 */
[----:B------:R-:W-:Y:S05]  /*0380*/  CALL.REL.NOINC `($__internal_0_$__cuda_sm3x_div_rn_noftz_f32_slowpath) ;  /* 0x0000000000287944 */ /* 0x000fea0003c00000 */
[----:B------:R-:W-:-:S07]  /*0390*/  IMAD.MOV.U32 R17, RZ, RZ, R0 ;  /* 0x000000ffff117224 */ /* 0x000fce00078e0000 */
.L_x_1:
[----:B------:R-:W-:Y:S05]  /*03a0*/  BSYNC.RECONVERGENT B1 ;  /* 0x0000000000017941 */ /* 0x000fea0003800200 */
.L_x_0:
[----:B------:R-:W0:Y:S08]  /*03b0*/  LDC.64 R6, c[0x4][0x30] ;  /* 0x01000c00ff067b82 */ /* 0x000e300000000a00 */
[----:B------:R-:W1:Y:S01]  /*03c0*/  LDC.64 R8, c[0x0][0x388] ;  /* 0x0000e200ff087b82 */ /* 0x000e620000000a00 */
[----:B0-----:R-:W-:-:S04]  /*03d0*/  IMAD.WIDE.U32 R6, R3, 0x20, R6 ;  /* 0x0000002003067825 */ /* 0x001fc800078e0006 */
[----:B------:R-:W-:-:S04]  /*03e0*/  IMAD.WIDE R6, R2, 0x4, R6 ;  /* 0x0000000402067825 */ /* 0x000fc800078e0206 */
[----:B-1----:R-:W-:Y:S01]  /*03f0*/  IMAD.WIDE R4, R4, 0x4, R8 ;  /* 0x0000000404047825 */ /* 0x002fe200078e0208 */
[----:B------:R-:W-:Y:S04]  /*0400*/  STG.E desc[UR6][R6.64], R17 ;  /* 0x0000001106007986 */ /* 0x000fe8000c101906 */
[----:B------:R-:W-:Y:S01]  /*0410*/  STG.E desc[UR6][R4.64], R17 ;  /* 0x0000001104007986 */ /* 0x000fe2000c101906 */
[----:B------:R-:W-:Y:S05]  /*0420*/  EXIT ;  /* 0x000000000000794d */ /* 0x000fea0003800000 */
        .weak           $__internal_0_$__cuda_sm3x_div_rn_noftz_f32_slowpath
        .type           $__internal_0_$__cuda_sm3x_div_rn_noftz_f32_slowpath,@function
        .size           $__internal_0_$__cuda_sm3x_div_rn_noftz_f32_slowpath,(.L_x_15 - $__internal_0_$__cuda_sm3x_div_rn_noftz_f32_slowpath)
$__internal_0_$__cuda_sm3x_div_rn_noftz_f32_slowpath:
[----:B------:R-:W-:Y:S01]  /*0430*/  SHF.R.U32.HI R5, RZ, 0x17, R0 ;  /* 0x00000017ff057819 */ /* 0x000fe20000011600 */
[----:B------:R-:W-:Y:S04]  /*0440*/  BSSY.RECONVERGENT B0, `(.L_x_2) ;  /* 0x000005c000007945 */ /* 0x000fe80003800200 */
[----:B------:R-:W-:Y:S01]  /*0450*/  BSSY.RELIABLE B2, `(.L_x_3) ;  /* 0x000001a000027945 */ /* 0x000fe20003800100 */
[----:B------:R-:W-:Y:S02]  /*0460*/  MOV R7, R0 ;  /* 0x0000000000077202 */ /* 0x000fe40000000f00 */
[----:B------:R-:W-:-:S05]  /*0470*/  LOP3.LUT R5, R5, 0xff, RZ, 0xc0, !PT ;  /* 0x000000ff05057812 */ /* 0x000fca00078ec0ff */
[----:B------:R-:W-:-:S05]  /*0480*/  VIADD R9, R5, 0xffffffff ;  /* 0xffffffff05097836 */ /* 0x000fca0000000000 */
[----:B------:R-:W-:-:S13]  /*0490*/  ISETP.GT.U32.OR P0, PT, R9, 0xfd, !PT ;  /* 0x000000fd0900780c */ /* 0x000fda0007f04470 */
[----:B------:R-:W-:Y:S01]  /*04a0*/  @!P0 IMAD.MOV.U32 R8, RZ, RZ, RZ ;  /* 0x000000ffff088224 */ /* 0x000fe200078e00ff */
[----:B------:R-:W-:Y:S06]  /*04b0*/  @!P0 BRA `(.L_x_4) ;  /* 0x00000000004c8947 */ /* 0x000fec0003800000 */
[----:B------:R-:W-:-:S13]  /*04c0*/  FSETP.GTU.FTZ.AND P0, PT, |R0|, +INF , PT ;  /* 0x7f8000000000780b */ /* 0x000fda0003f1c200 */
[----:B------:R-:W-:Y:S05]  /*04d0*/  @P0 BREAK.RELIABLE B2 ;  /* 0x0000000000020942 */ /* 0x000fea0003800100 */
[----:B------:R-:W-:Y:S05]  /*04e0*/  @P0 BRA `(.L_x_5) ;  /* 0x0000000400400947 */ /* 0x000fea0003800000 */
[----:B------:R-:W-:-:S05]  /*04f0*/  HFMA2 R8, -RZ, RZ, 2.375, 0 ;  /* 0x40c00000ff087431 */ /* 0x000fca00000001ff */
[----:B------:R-:W-:-:S13]  /*0500*/  LOP3.LUT P0, RZ, R8, 0x7fffffff, R7, 0xc8, !PT ;  /* 0x7fffffff08ff7812 */ /* 0x000fda000780c807 */
[----:B------:R-:W-:Y:S05]  /*0510*/  @!P0 BREAK.RELIABLE B2 ;  /* 0x0000000000028942 */ /* 0x000fea0003800100 */
[----:B------:R-:W-:Y:S05]  /*0520*/  @!P0 BRA `(.L_x_6) ;  /* 0x0000000400288947 */ /* 0x000fea0003800000 */
[----:B------:R-:W-:-:S13]  /*0530*/  LOP3.LUT P0, RZ, R7, 0x7fffffff, RZ, 0xc0, !PT ;  /* 0x7fffffff07ff7812 */ /* 0x000fda000780c0ff */
[----:B------:R-:W-:Y:S05]  /*0540*/  @!P0 BREAK.RELIABLE B2 ;  /* 0x0000000000028942 */ /* 0x000fea0003800100 */
[----:B------:R-:W-:Y:S05]  /*0550*/  @!P0 BRA `(.L_x_7) ;  /* 0x0000000400148947 */ /* 0x000fea0003800000 */
[----:B------:R-:W-:Y:S02]  /*0560*/  FSETP.NEU.FTZ.AND P0, PT, |R0|, +INF , PT ;  /* 0x7f8000000000780b */ /* 0x000fe40003f1d200 */
[----:B------:R-:W-:-:S04]  /*0570*/  LOP3.LUT P1, RZ, R8, 0x7fffffff, RZ, 0xc0, !PT ;  /* 0x7fffffff08ff7812 */ /* 0x000fc8000782c0ff */
[----:B------:R-:W-:-:S13]  /*0580*/  PLOP3.LUT P0, PT, P0, P1, PT, 0x2f, 0xf2 ;  /* 0x0000000000f2781c */ /* 0x000fda0000702577 */
[----:B------:R-:W-:Y:S05]  /*0590*/  @P0 BREAK.RELIABLE B2 ;  /* 0x0000000000020942 */ /* 0x000fea0003800100 */
[----:B------:R-:W-:Y:S05]  /*05a0*/  @P0 BRA `(.L_x_8) ;  /* 0x0000000000f40947 */ /* 0x000fea0003800000 */
[----:B------:R-:W-:-:S13]  /*05b0*/  ISETP.GE.AND P0, PT, R9, RZ, PT ;  /* 0x000000ff0900720c */ /* 0x000fda0003f06270 */
[----:B------:R-:W-:Y:S02]  /*05c0*/  @P0 IMAD.MOV.U32 R8, RZ, RZ, RZ ;  /* 0x000000ffff080224 */ /* 0x000fe400078e00ff */
[----:B------:R-:W-:Y:S01]  /*05d0*/  @!P0 FFMA R7, R0, 1.84467440737095516160e+19, RZ ;  /* 0x5f80000000078823 */ /* 0x000fe200000000ff */
[----:B------:R-:W-:-:S07]  /*05e0*/  @!P0 MOV R8, 0xffffffc0 ;  /* 0xffffffc000088802 */ /* 0x000fce0000000f00 */
.L_x_4:
[----:B------:R-:W-:Y:S05]  /*05f0*/  BSYNC.RELIABLE B2 ;  /* 0x0000000000027941 */ /* 0x000fea0003800100 */
.L_x_3:
[----:B------:R-:W-:Y:S01]  /*0600*/  UMOV UR4, 0x40c00000 ;  /* 0x40c0000000047882 */ /* 0x000fe20000000000 */
[----:B------:R-:W-:Y:S01]  /*0610*/  VIADD R5, R5, 0xffffff81 ;  /* 0xffffff8105057836 */ /* 0x000fe20000000000 */
[----:B------:R-:W-:Y:S01]  /*0620*/  UIADD3 UR4, UPT, UPT, UR4, -0x1000000, URZ ;  /* 0xff00000004047890 */ /* 0x000fe2000fffe0ff */
[----:B------:R-:W-:Y:S02]  /*0630*/  BSSY.RECONVERGENT B2, `(.L_x_9) ;  /* 0x0000033000027945 */ /* 0x000fe40003800200 */
[----:B------:R-:W-:Y:S01]  /*0640*/  IMAD R0, R5, -0x800000, R7 ;  /* 0xff80000005007824 */ /* 0x000fe200078e0207 */
[----:B------:R-:W-:Y:S02]  /*0650*/  IADD3 R8, PT, PT, R8, -0x2, R5 ;  /* 0xfffffffe08087810 */ /* 0x000fe40007ffe005 */
[----:B------:R-:W-:-:S03]  /*0660*/  FADD.FTZ R11, -RZ, -UR4 ;  /* 0x80000004ff0b7e21 */ /* 0x000fc60008010100 */
[----:B------:R-:W0:Y:S02]  /*0670*/  MUFU.RCP R9, UR4 ;  /* 0x0000000400097d08 */ /* 0x000e240008001000 */
[----:B0-----:R-:W-:-:S04]  /*0680*/  FFMA R10, R9, R11, 1 ;  /* 0x3f800000090a7423 */ /* 0x001fc8000000000b */
[----:B------:R-:W-:-:S04]  /*0690*/  FFMA R9, R9, R10, R9 ;  /* 0x0000000a09097223 */ /* 0x000fc80000000009 */
[----:B------:R-:W-:-:S04]  /*06a0*/  FFMA R10, R0, R9, RZ ;  /* 0x00000009000a7223 */ /* 0x000fc800000000ff */
[----:B------:R-:W-:-:S04]  /*06b0*/  FFMA R7, R11, R10, R0 ;  /* 0x0000000a0b077223 */ /* 0x000fc80000000000 */
[----:B------:R-:W-:-:S04]  /*06c0*/  FFMA R10, R9, R7, R10 ;  /* 0x00000007090a7223 */ /* 0x000fc8000000000a */
[----:B------:R-:W-:-:S04]  /*06d0*/  FFMA R11, R11, R10, R0 ;  /* 0x0000000a0b0b7223 */ /* 0x000fc80000000000 */
[----:B------:R-:W-:-:S05]  /*06e0*/  FFMA R0, R9, R11, R10 ;  /* 0x0000000b09007223 */ /* 0x000fca000000000a */
[----:B------:R-:W-:-:S04]  /*06f0*/  SHF.R.U32.HI R7, RZ, 0x17, R0 ;  /* 0x00000017ff077819 */ /* 0x000fc80000011600 */
[----:B------:R-:W-:-:S04]  /*0700*/  LOP3.LUT R7, R7, 0xff, RZ, 0xc0, !PT ;  /* 0x000000ff07077812 */ /* 0x000fc800078ec0ff */
[----:B------:R-:W-:-:S05]  /*0710*/  IADD3 R12, PT, PT, R7, R8, RZ ;  /* 0x00000008070c7210 */ /* 0x000fca0007ffe0ff */
[----:B------:R-:W-:-:S05]  /*0720*/  VIADD R5, R12, 0xffffffff ;  /* 0xffffffff0c057836 */ /* 0x000fca0000000000 */
[----:B------:R-:W-:-:S13]  /*0730*/  ISETP.GE.U32.AND P0, PT, R5, 0xfe, PT ;  /* 0x000000fe0500780c */ /* 0x000fda0003f06070 */
[----:B------:R-:W-:Y:S05]  /*0740*/  @!P0 BRA `(.L_x_10) ;  /* 0x0000000000808947 */ /* 0x000fea0003800000 */
[----:B------:R-:W-:-:S13]  /*0750*/  ISETP.GT.AND P0, PT, R12, 0xfe, PT ;  /* 0x000000fe0c00780c */ /* 0x000fda0003f04270 */
[----:B------:R-:W-:Y:S05]  /*0760*/  @P0 BRA `(.L_x_11) ;  /* 0x00000000006c0947 */ /* 0x000fea0003800000 */
[----:B------:R-:W-:-:S13]  /*0770*/  ISETP.GE.AND P0, PT, R12, 0x1, PT ;  /* 0x000000010c00780c */ /* 0x000fda0003f06270 */
[----:B------:R-:W-:Y:S05]  /*0780*/  @P0 BRA `(.L_x_12) ;  /* 0x0000000000740947 */ /* 0x000fea0003800000 */
[----:B------:R-:W-:Y:S02]  /*0790*/  ISETP.GE.AND P0, PT, R12, -0x18, PT ;  /* 0xffffffe80c00780c */ /* 0x000fe40003f06270 */
[----:B------:R-:W-:-:S11]  /*07a0*/  LOP3.LUT R0, R0, 0x80000000, RZ, 0xc0, !PT ;  /* 0x8000000000007812 */ /* 0x000fd600078ec0ff */
[----:B------:R-:W-:Y:S05]  /*07b0*/  @!P0 BRA `(.L_x_12) ;  /* 0x0000000000688947 */ /* 0x000fea0003800000 */
[CCC-:B------:R-:W-:Y:S01]  /*07c0*/  FFMA.RZ R5, R9.reuse, R11.reuse, R10.reuse ;  /* 0x0000000b09057223 */ /* 0x1c0fe2000000c00a */
[-CC-:B------:R-:W-:Y:S01]  /*07d0*/  FFMA.RM R8, R9, R11.reuse, R10.reuse ;  /* 0x0000000b09087223 */ /* 0x180fe2000000400a */
[C---:B------:R-:W-:Y:S02]  /*07e0*/  ISETP.NE.AND P2, PT, R12.reuse, RZ, PT ;  /* 0x000000ff0c00720c */ /* 0x040fe40003f45270 */
[C---:B------:R-:W-:Y:S02]  /*07f0*/  ISETP.NE.AND P1, PT, R12.reuse, RZ, PT ;  /* 0x000000ff0c00720c */ /* 0x040fe40003f25270 */
[----:B------:R-:W-:Y:S01]  /*0800*/  LOP3.LUT R7, R5, 0x7fffff, RZ, 0xc0, !PT ;  /* 0x007fffff05077812 */ /* 0x000fe200078ec0ff */
[----:B------:R-:W-:Y:S01]  /*0810*/  FFMA.RP R5, R9, R11, R10 ;  /* 0x0000000b09057223 */ /* 0x000fe2000000800a */
[----:B------:R-:W-:Y:S01]  /*0820*/  IADD3 R10, PT, PT, R12, 0x20, RZ ;  /* 0x000000200c0a7810 */ /* 0x000fe20007ffe0ff */
[----:B------:R-:W-:Y:S01]  /*0830*/  IMAD.MOV R9, RZ, RZ, -R12 ;  /* 0x000000ffff097224 */ /* 0x000fe200078e0a0c */
[----:B------:R-:W-:-:S02]  /*0840*/  LOP3.LUT R7, R7, 0x800000, RZ, 0xfc, !PT ;  /* 0x0080000007077812 */ /* 0x000fc400078efcff */
[----:B------:R-:W-:Y:S02]  /*0850*/  FSETP.NEU.FTZ.AND P0, PT, R5, R8, PT ;  /* 0x000000080500720b */ /* 0x000fe40003f1d000 */
[----:B------:R-:W-:Y:S02]  /*0860*/  SHF.L.U32 R10, R7, R10, RZ ;  /* 0x0000000a070a7219 */ /* 0x000fe400000006ff */
[----:B------:R-:W-:Y:S02]  /*0870*/  SEL R8, R9, RZ, P2 ;  /* 0x000000ff09087207 */ /* 0x000fe40001000000 */
[----:B------:R-:W-:Y:S02]  /*0880*/  ISETP.NE.AND P1, PT, R10, RZ, P1 ;  /* 0x000000ff0a00720c */ /* 0x000fe40000f25270 */
[----:B------:R-:W-:Y:S02]  /*0890*/  SHF.R.U32.HI R8, RZ, R8, R7 ;  /* 0x00000008ff087219 */ /* 0x000fe40000011607 */
[----:B------:R-:W-:-:S02]  /*08a0*/  PLOP3.LUT P0, PT, P0, P1, PT, 0xf8, 0x8f ;  /* 0x00000000008f781c */ /* 0x000fc40000703f70 */
[----:B------:R-:W-:Y:S02]  /*08b0*/  SHF.R.U32.HI R10, RZ, 0x1, R8 ;  /* 0x00000001ff0a7819 */ /* 0x000fe40000011608 */
[----:B------:R-:W-:-:S04]  /*08c0*/  SEL R5, RZ, 0x1, !P0 ;  /* 0x00000001ff057807 */ /* 0x000fc80004000000 */
[----:B------:R-:W-:-:S04]  /*08d0*/  LOP3.LUT R5, R5, 0x1, R10, 0xf8, !PT ;  /* 0x0000000105057812 */ /* 0x000fc800078ef80a */
[----:B------:R-:W-:-:S04]  /*08e0*/  LOP3.LUT R5, R5, R8, RZ, 0xc0, !PT ;  /* 0x0000000805057212 */ /* 0x000fc800078ec0ff */
[----:B------:R-:W-:-:S04]  /*08f0*/  IADD3 R5, PT, PT, R10, R5, RZ ;  /* 0x000000050a057210 */ /* 0x000fc80007ffe0ff */
[----:B------:R-:W-:Y:S01]  /*0900*/  LOP3.LUT R0, R5, R0, RZ, 0xfc, !PT ;  /* 0x0000000005007212 */ /* 0x000fe200078efcff */
[----:B------:R-:W-:Y:S06]  /*0910*/  BRA `(.L_x_12) ;  /* 0x0000000000107947 */ /* 0x000fec0003800000 */
.L_x_11:
[----:B------:R-:W-:-:S04]  /*0920*/  LOP3.LUT R0, R0, 0x80000000, RZ, 0xc0, !PT ;  /* 0x8000000000007812 */ /* 0x000fc800078ec0ff */
[----:B------:R-:W-:Y:S01]  /*0930*/  LOP3.LUT R0, R0, 0x7f800000, RZ, 0xfc, !PT ;  /* 0x7f80000000007812 */ /* 0x000fe200078efcff */
[----:B------:R-:W-:Y:S06]  /*0940*/  BRA `(.L_x_12) ;  /* 0x0000000000047947 */ /* 0x000fec0003800000 */
.L_x_10:
[----:B------:R-:W-:-:S07]  /*0950*/  IMAD R0, R8, 0x800000, R0 ;  /* 0x0080000008007824 */ /* 0x000fce00078e0200 */
.L_x_12:
[----:B------:R-:W-:Y:S05]  /*0960*/  BSYNC.RECONVERGENT B2 ;  /* 0x0000000000027941 */ /* 0x000fea0003800200 */
.L_x_9:
[----:B------:R-:W-:Y:S05]  /*0970*/  BRA `(.L_x_13) ;  /* 0x0000000000207947 */ /* 0x000fea0003800000 */
.L_x_8:
[----:B------:R-:W-:-:S04]  /*0980*/  LOP3.LUT R0, R8, 0x80000000, R7, 0x48, !PT ;  /* 0x8000000008007812 */ /* 0x000fc800078e4807 */
[----:B------:R-:W-:Y:S01]  /*0990*/  LOP3.LUT R0, R0, 0x7f800000, RZ, 0xfc, !PT ;  /* 0x7f80000000007812 */ /* 0x000fe200078efcff */
[----:B------:R-:W-:Y:S06]  /*09a0*/  BRA `(.L_x_13) ;  /* 0x0000000000147947 */ /* 0x000fec0003800000 */
.L_x_7:
[----:B------:R-:W-:Y:S01]  /*09b0*/  LOP3.LUT R0, R8, 0x80000000, R7, 0x48, !PT ;  /* 0x8000000008007812 */ /* 0x000fe200078e4807 */
[----:B------:R-:W-:Y:S06]  /*09c0*/  BRA `(.L_x_13) ;  /* 0x00000000000c7947 */ /* 0x000fec0003800000 */
.L_x_6:
[----:B------:R-:W0:Y:S01]  /*09d0*/  MUFU.RSQ R0, -QNAN ;  /* 0xffc0000000007908 */ /* 0x000e220000001400 */
[----:B------:R-:W-:Y:S05]  /*09e0*/  BRA `(.L_x_13) ;  /* 0x0000000000047947 */ /* 0x000fea0003800000 */
.L_x_5:
[----:B------:R-:W-:-:S07]  /*09f0*/  FADD.FTZ R0, R0, 6 ;  /* 0x40c0000000007421 */ /* 0x000fce0000010000 */
.L_x_13:
[----:B------:R-:W-:Y:S05]  /*0a00*/  BSYNC.RECONVERGENT B0 ;  /* 0x0000000000007941 */ /* 0x000fea0003800200 */
.L_x_2:
[----:B------:R-:W-:-:S04]  /*0a10*/  HFMA2 R7, -RZ, RZ, 0, 0 ;  /* 0x00000000ff077431 */ /* 0x000fc800000001ff */
[----:B0-----:R-:W-:Y:S05]  /*0a20*/  RET.REL.NODEC R6 `(_Z19nn_Hardswish_kernelPfS_) ;  /* 0xfffffff406747950 */ /* 0x001fea0003c3ffff */
.L_x_14:
[----:B------:R-:W-:-:S00]  /*0a30*/  BRA `(.L_x_14) ;  /* 0xfffffffc00fc7947 */ /* 0x000fc0000383ffff */
[----:B------:R-:W-:-:S00]  /*0a40*/  NOP ;  /* 0x0000000000007918 */ /* 0x000fc00000000000 */
        /* <DEDUP_REMOVED lines=11> */
.L_x_15:


//--------------------- .nv.shared.reserved.0     --------------------------
	.section	.nv.shared.reserved.0,"aw",@nobits
	.weak		__nv_reservedSMEM_offset_0_alias
	.size		__nv_reservedSMEM_offset_0_alias, 0, 64
	.other		__nv_reservedSMEM_offset_0_alias,@"STO_CUDA_RESERVED_SHARED STV_DEFAULT"
__nv_reservedSMEM_offset_0_alias:
	.zero		0
	.zero		64


//--------------------- .nv.global                --------------------------
	.section	.nv.global,"aw",@nobits
	.align	4
.nv.global:
	.type		relu_out,@object
	.size		relu_out,(result - relu_out)
relu_out:
	.zero		256
	.type		result,@object
	.size		result,(x - result)
result:
	.zero		256
	.type		x,@object
	.size		x,(relu6_out - x)
x:
	.zero		256
	.type		relu6_out,@object
	.size		relu6_out,(x_plus_3 - relu6_out)
relu6_out:
	.zero		256
	.type		x_plus_3,@object
	.size		x_plus_3,(scaled - x_plus_3)
x_plus_3:
	.zero		256
	.type		scaled,@object
	.size		scaled,(six - scaled)
scaled:
	.zero		256
	.type		six,@object
	.size		six,(.L_3 - six)
six:
	.zero		256
.L_3:


//--------------------- .nv.constant0._Z19nn_Hardswish_kernelPfS_ --------------------------
	.section	.nv.constant0._Z19nn_Hardswish_kernelPfS_,"a",@progbits
	.sectionflags	@""
	.align	4
.nv.constant0._Z19nn_Hardswish_kernelPfS_:
	.zero		912


//--------------------- SYMBOLS --------------------------

	.type		.nv.reservedSmem.offset0,@object
	.size		.nv.reservedSmem.offset0,0x4
